//
// Generated by NVIDIA NVVM Compiler
//
// Compiler Build ID: CL-36424714
// Cuda compilation tools, release 13.0, V13.0.88
// Based on NVVM 20.0.0
//

.version 9.0
.target sm_100
.address_size 64

	// .globl	_Z17updateWeightsCUDAiiPfS_S_S_
// _ZZ14reduceStepCUDAPfS_iiE12sharedMemory has been demoted

.visible .entry _Z17updateWeightsCUDAiiPfS_S_S_(
	.param .u32 _Z17updateWeightsCUDAiiPfS_S_S__param_0,
	.param .u32 _Z17updateWeightsCUDAiiPfS_S_S__param_1,
	.param .u64 .ptr .align 1 _Z17updateWeightsCUDAiiPfS_S_S__param_2,
	.param .u64 .ptr .align 1 _Z17updateWeightsCUDAiiPfS_S_S__param_3,
	.param .u64 .ptr .align 1 _Z17updateWeightsCUDAiiPfS_S_S__param_4,
	.param .u64 .ptr .align 1 _Z17updateWeightsCUDAiiPfS_S_S__param_5
)
{
	.reg .pred 	%p<4>;
	.reg .b32 	%r<14>;
	.reg .b32 	%f<7>;
	.reg .b64 	%rd<16>;
	.reg .b64 	%fd<7>;

	ld.param.u32 	%r4, [_Z17updateWeightsCUDAiiPfS_S_S__param_0];
	ld.param.u32 	%r3, [_Z17updateWeightsCUDAiiPfS_S_S__param_1];
	ld.param.u64 	%rd1, [_Z17updateWeightsCUDAiiPfS_S_S__param_2];
	ld.param.u64 	%rd2, [_Z17updateWeightsCUDAiiPfS_S_S__param_3];
	ld.param.u64 	%rd3, [_Z17updateWeightsCUDAiiPfS_S_S__param_4];
	ld.param.u64 	%rd4, [_Z17updateWeightsCUDAiiPfS_S_S__param_5];
	mov.u32 	%r6, %ntid.x;
	mov.u32 	%r7, %ntid.y;
	mov.u32 	%r8, %ctaid.x;
	mov.u32 	%r9, %ctaid.y;
	mov.u32 	%r10, %tid.x;
	mov.u32 	%r11, %tid.y;
	mad.lo.s32 	%r1, %r6, %r8, %r10;
	mad.lo.s32 	%r12, %r7, %r9, %r11;
	setp.ge.s32 	%p1, %r1, %r3;
	setp.ge.s32 	%p2, %r12, %r4;
	or.pred  	%p3, %p1, %p2;
	@%p3 bra 	$L__BB0_2;
	cvta.to.global.u64 	%rd5, %rd3;
	cvta.to.global.u64 	%rd6, %rd4;
	cvta.to.global.u64 	%rd7, %rd2;
	cvta.to.global.u64 	%rd8, %rd1;
	mad.lo.s32 	%r13, %r3, %r12, %r1;
	mul.wide.s32 	%rd9, %r1, 4;
	add.s64 	%rd10, %rd5, %rd9;
	ld.global.f32 	%f1, [%rd10];
	mul.wide.u32 	%rd11, %r12, 4;
	add.s64 	%rd12, %rd6, %rd11;
	ld.global.f32 	%f2, [%rd12];
	mul.f32 	%f3, %f1, %f2;
	cvt.f64.f32 	%fd1, %f3;
	mul.wide.s32 	%rd13, %r13, 4;
	add.s64 	%rd14, %rd7, %rd13;
	ld.global.f32 	%f4, [%rd14];
	cvt.f64.f32 	%fd2, %f4;
	mul.f64 	%fd3, %fd2, 0d3FE0000000000000;
	fma.rn.f64 	%fd4, %fd1, 0d3FE0000000000000, %fd3;
	add.s64 	%rd15, %rd8, %rd13;
	ld.global.f32 	%f5, [%rd15];
	cvt.f64.f32 	%fd5, %f5;
	add.f64 	%fd6, %fd4, %fd5;
	cvt.rn.f32.f64 	%f6, %fd6;
	st.global.f32 	[%rd15], %f6;
	st.global.f32 	[%rd14], %f3;
$L__BB0_2:
	ret;

}
	// .globl	_Z11mapStepCUDAPfS_S_ii
.visible .entry _Z11mapStepCUDAPfS_S_ii(
	.param .u64 .ptr .align 1 _Z11mapStepCUDAPfS_S_ii_param_0,
	.param .u64 .ptr .align 1 _Z11mapStepCUDAPfS_S_ii_param_1,
	.param .u64 .ptr .align 1 _Z11mapStepCUDAPfS_S_ii_param_2,
	.param .u32 _Z11mapStepCUDAPfS_S_ii_param_3,
	.param .u32 _Z11mapStepCUDAPfS_S_ii_param_4
)
{
	.reg .pred 	%p<4>;
	.reg .b32 	%r<14>;
	.reg .b32 	%f<4>;
	.reg .b64 	%rd<12>;

	ld.param.u64 	%rd1, [_Z11mapStepCUDAPfS_S_ii_param_0];
	ld.param.u64 	%rd2, [_Z11mapStepCUDAPfS_S_ii_param_1];
	ld.param.u64 	%rd3, [_Z11mapStepCUDAPfS_S_ii_param_2];
	ld.param.u32 	%r3, [_Z11mapStepCUDAPfS_S_ii_param_3];
	ld.param.u32 	%r4, [_Z11mapStepCUDAPfS_S_ii_param_4];
	mov.u32 	%r6, %ntid.x;
	mov.u32 	%r7, %ntid.y;
	mov.u32 	%r8, %ctaid.x;
	mov.u32 	%r9, %ctaid.y;
	mov.u32 	%r10, %tid.x;
	mov.u32 	%r11, %tid.y;
	mad.lo.s32 	%r1, %r6, %r8, %r10;
	mad.lo.s32 	%r12, %r7, %r9, %r11;
	setp.ge.s32 	%p1, %r1, %r3;
	setp.ge.s32 	%p2, %r12, %r4;
	or.pred  	%p3, %p1, %p2;
	@%p3 bra 	$L__BB1_2;
	cvta.to.global.u64 	%rd4, %rd1;
	cvta.to.global.u64 	%rd5, %rd2;
	cvta.to.global.u64 	%rd6, %rd3;
	mad.lo.s32 	%r13, %r3, %r12, %r1;
	mul.wide.u32 	%rd7, %r12, 4;
	add.s64 	%rd8, %rd4, %rd7;
	ld.global.f32 	%f1, [%rd8];
	mul.wide.s32 	%rd9, %r13, 4;
	add.s64 	%rd10, %rd5, %rd9;
	ld.global.f32 	%f2, [%rd10];
	mul.f32 	%f3, %f1, %f2;
	add.s64 	%rd11, %rd6, %rd9;
	st.global.f32 	[%rd11], %f3;
$L__BB1_2:
	ret;

}
	// .globl	_Z14reduceStepCUDAPfS_ii
.visible .entry _Z14reduceStepCUDAPfS_ii(
	.param .u64 .ptr .align 1 _Z14reduceStepCUDAPfS_ii_param_0,
	.param .u64 .ptr .align 1 _Z14reduceStepCUDAPfS_ii_param_1,
	.param .u32 _Z14reduceStepCUDAPfS_ii_param_2,
	.param .u32 _Z14reduceStepCUDAPfS_ii_param_3
)
{
	.reg .pred 	%p<10>;
	.reg .b32 	%r<31>;
	.reg .b32 	%f<9>;
	.reg .b64 	%rd<9>;
	// demoted variable
	.shared .align 4 .b8 _ZZ14reduceStepCUDAPfS_iiE12sharedMemory[4096];
	ld.param.u64 	%rd1, [_Z14reduceStepCUDAPfS_ii_param_0];
	ld.param.u64 	%rd2, [_Z14reduceStepCUDAPfS_ii_param_1];
	ld.param.u32 	%r11, [_Z14reduceStepCUDAPfS_ii_param_2];
	ld.param.u32 	%r13, [_Z14reduceStepCUDAPfS_ii_param_3];
	mov.u32 	%r1, %ntid.x;
	mov.u32 	%r30, %ntid.y;
	mov.u32 	%r14, %ctaid.x;
	mov.u32 	%r3, %ctaid.y;
	mov.u32 	%r4, %tid.x;
	mov.u32 	%r5, %tid.y;
	mad.lo.s32 	%r6, %r1, %r14, %r4;
	mad.lo.s32 	%r15, %r30, %r3, %r5;
	setp.ge.s32 	%p1, %r6, %r11;
	setp.ge.s32 	%p2, %r15, %r13;
	or.pred  	%p3, %p1, %p2;
	@%p3 bra 	$L__BB2_8;
	cvta.to.global.u64 	%rd3, %rd1;
	mad.lo.s32 	%r16, %r11, %r15, %r6;
	mad.lo.s32 	%r17, %r5, %r1, %r4;
	mul.wide.s32 	%rd4, %r16, 4;
	add.s64 	%rd5, %rd3, %rd4;
	ld.global.f32 	%f1, [%rd5];
	shl.b32 	%r18, %r17, 2;
	mov.u32 	%r19, _ZZ14reduceStepCUDAPfS_iiE12sharedMemory;
	add.s32 	%r8, %r19, %r18;
	st.shared.f32 	[%r8], %f1;
	bar.sync 	0;
$L__BB2_2:
	cvt.rn.f32.u32 	%f2, %r30;
	mul.f32 	%f3, %f2, 0f3F000000;
	cvt.rpi.f32.f32 	%f4, %f3;
	cvt.rzi.s32.f32 	%r30, %f4;
	setp.lt.s32 	%p4, %r30, 1;
	@%p4 bra 	$L__BB2_6;
	setp.ge.u32 	%p5, %r5, %r30;
	add.s32 	%r20, %r30, %r15;
	setp.ge.s32 	%p6, %r20, %r13;
	or.pred  	%p7, %p5, %p6;
	@%p7 bra 	$L__BB2_5;
	add.s32 	%r21, %r30, %r5;
	mad.lo.s32 	%r22, %r21, %r1, %r4;
	shl.b32 	%r23, %r22, 2;
	add.s32 	%r25, %r19, %r23;
	ld.shared.f32 	%f5, [%r25];
	ld.shared.f32 	%f6, [%r8];
	add.f32 	%f7, %f5, %f6;
	st.shared.f32 	[%r8], %f7;
$L__BB2_5:
	bar.sync 	0;
	setp.ne.s32 	%p8, %r30, 1;
	@%p8 bra 	$L__BB2_2;
$L__BB2_6:
	bar.sync 	0;
	setp.ne.s32 	%p9, %r5, 1;
	@%p9 bra 	$L__BB2_8;
	shl.b32 	%r26, %r4, 2;
	add.s32 	%r28, %r19, %r26;
	ld.shared.f32 	%f8, [%r28];
	mad.lo.s32 	%r29, %r11, %r3, %r6;
	cvta.to.global.u64 	%rd6, %rd2;
	mul.wide.u32 	%rd7, %r29, 4;
	add.s64 	%rd8, %rd6, %rd7;
	st.global.f32 	[%rd8], %f8;
$L__BB2_8:
	ret;

}


// ===== COMPILED SASS (sm_100) =====

	.target	sm_100

	.elftype	@"ET_EXEC"


//--------------------- .note.nv.tkinfo           --------------------------
	.section	.note.nv.tkinfo,"",@"SHT_NOTE"
	.sectionflags	@"SHF_NOTE_NV_TKINFO"
	.tkinfo
        /*0018*/ 	.word	0x00000002
        /*0030*/ 	.string	""
        /*0030*/ 	.string	"ptxas"
        /*0030*/ 	.string	"Cuda compilation tools, release 13.0, V13.0.88"
        /*0030*/ 	.string	"Build cuda_13.0.r13.0/compiler.36424714_0"
        /*0030*/ 	.string	"-arch sm_100 -m 64 "



//--------------------- .note.nv.cuinfo           --------------------------
	.section	.note.nv.cuinfo,"",@"SHT_NOTE"
	.sectionflags	@"SHF_NOTE_NV_CUINFO"
        /*0018*/ 	.short	0x0002
        /*001a*/ 	.short	0x0064
        /*001c*/ 	.short	0x0082
	.zero		2


//--------------------- .nv.info                  --------------------------
	.section	.nv.info,"",@"SHT_CUDA_INFO"
	.align	4


	//----- nvinfo : EIATTR_REGCOUNT
	.align		4
        /*0000*/ 	.byte	0x04, 0x2f
        /*0002*/ 	.short	(.L_1 - .L_0)
	.align		4
.L_0:
        /*0004*/ 	.word	index@(_Z17updateWeightsCUDAiiPfS_S_S_)
        /*0008*/ 	.word	0x00000014


	//----- nvinfo : EIATTR_FRAME_SIZE
	.align		4
.L_1:
        /*000c*/ 	.byte	0x04, 0x11
        /*000e*/ 	.short	(.L_3 - .L_2)
	.align		4
.L_2:
        /*0010*/ 	.word	index@(_Z17updateWeightsCUDAiiPfS_S_S_)
        /*0014*/ 	.word	0x00000000


	//----- nvinfo : EIATTR_REGCOUNT
	.align		4
.L_3:
        /*0018*/ 	.byte	0x04, 0x2f
        /*001a*/ 	.short	(.L_5 - .L_4)
	.align		4
.L_4:
        /*001c*/ 	.word	index@(_Z11mapStepCUDAPfS_S_ii)
        /*0020*/ 	.word	0x0000000c


	//----- nvinfo : EIATTR_FRAME_SIZE
	.align		4
.L_5:
        /*0024*/ 	.byte	0x04, 0x11
        /*0026*/ 	.short	(.L_7 - .L_6)
	.align		4
.L_6:
        /*0028*/ 	.word	index@(_Z11mapStepCUDAPfS_S_ii)
        /*002c*/ 	.word	0x00000000


	//----- nvinfo : EIATTR_REGCOUNT
	.align		4
.L_7:
        /*0030*/ 	.byte	0x04, 0x2f
        /*0032*/ 	.short	(.L_9 - .L_8)
	.align		4
.L_8:
        /*0034*/ 	.word	index@(_Z14reduceStepCUDAPfS_ii)
        /*0038*/ 	.word	0x0000000e


	//----- nvinfo : EIATTR_FRAME_SIZE
	.align		4
.L_9:
        /*003c*/ 	.byte	0x04, 0x11
        /*003e*/ 	.short	(.L_11 - .L_10)
	.align		4
.L_10:
        /*0040*/ 	.word	index@(_Z14reduceStepCUDAPfS_ii)
        /*0044*/ 	.word	0x00000000


	//----- nvinfo : EIATTR_MIN_STACK_SIZE
	.align		4
.L_11:
        /*0048*/ 	.byte	0x04, 0x12
        /*004a*/ 	.short	(.L_13 - .L_12)
	.align		4
.L_12:
        /*004c*/ 	.word	index@(_Z14reduceStepCUDAPfS_ii)
        /*0050*/ 	.word	0x00000000


	//----- nvinfo : EIATTR_MIN_STACK_SIZE
	.align		4
.L_13:
        /*0054*/ 	.byte	0x04, 0x12
        /*0056*/ 	.short	(.L_15 - .L_14)
	.align		4
.L_14:
        /*0058*/ 	.word	index@(_Z11mapStepCUDAPfS_S_ii)
        /*005c*/ 	.word	0x00000000


	//----- nvinfo : EIATTR_MIN_STACK_SIZE
	.align		4
.L_15:
        /*0060*/ 	.byte	0x04, 0x12
        /*0062*/ 	.short	(.L_17 - .L_16)
	.align		4
.L_16:
        /*0064*/ 	.word	index@(_Z17updateWeightsCUDAiiPfS_S_S_)
        /*0068*/ 	.word	0x00000000
.L_17:


//--------------------- .nv.compat                --------------------------
	.section	.nv.compat,"",@"SHT_CUDA_COMPAT_INFO"
	.align	4
        /*0000*/ 	.byte	0x02, 0x09, 0x00, 0x00, 0x02, 0x02, 0x01, 0x00, 0x02, 0x05, 0x05, 0x00, 0x03, 0x07, 0x01, 0x01
        /*0010*/ 	.byte	0x02, 0x03, 0x00, 0x00, 0x02, 0x06, 0x01, 0x00, 0x04, 0x0b, 0x08, 0x00, 0x01, 0x00, 0x00, 0x00
        /*0020*/ 	.byte	0x00, 0x00, 0x00, 0x00


//--------------------- .nv.info._Z14reduceStepCUDAPfS_ii --------------------------
	.section	.nv.info._Z14reduceStepCUDAPfS_ii,"",@"SHT_CUDA_INFO"
	.sectionflags	@""
	.align	4


	//----- nvinfo : EIATTR_CUDA_API_VERSION
	.align		4
        /*0000*/ 	.byte	0x04, 0x37
        /*0002*/ 	.short	(.L_19 - .L_18)
.L_18:
        /*0004*/ 	.word	0x00000082


	//----- nvinfo : EIATTR_KPARAM_INFO
	.align		4
.L_19:
        /*0008*/ 	.byte	0x04, 0x17
        /*000a*/ 	.short	(.L_21 - .L_20)
.L_20:
        /*000c*/ 	.word	0x00000000
        /*0010*/ 	.short	0x0003
        /*0012*/ 	.short	0x0014
        /*0014*/ 	.byte	0x00, 0xf0, 0x11, 0x00


	//----- nvinfo : EIATTR_KPARAM_INFO
	.align		4
.L_21:
        /*0018*/ 	.byte	0x04, 0x17
        /*001a*/ 	.short	(.L_23 - .L_22)
.L_22:
        /*001c*/ 	.word	0x00000000
        /*0020*/ 	.short	0x0002
        /*0022*/ 	.short	0x0010
        /*0024*/ 	.byte	0x00, 0xf0, 0x11, 0x00


	//----- nvinfo : EIATTR_KPARAM_INFO
	.align		4
.L_23:
        /*0028*/ 	.byte	0x04, 0x17
        /*002a*/ 	.short	(.L_25 - .L_24)
.L_24:
        /*002c*/ 	.word	0x00000000
        /*0030*/ 	.short	0x0001
        /*0032*/ 	.short	0x0008
        /*0034*/ 	.byte	0x00, 0xf5, 0x21, 0x00


	//----- nvinfo : EIATTR_KPARAM_INFO
	.align		4
.L_25:
        /*0038*/ 	.byte	0x04, 0x17
        /*003a*/ 	.short	(.L_27 - .L_26)
.L_26:
        /*003c*/ 	.word	0x00000000
        /*0040*/ 	.short	0x0000
        /*0042*/ 	.short	0x0000
        /*0044*/ 	.byte	0x00, 0xf5, 0x21, 0x00


	//----- nvinfo : EIATTR_SPARSE_MMA_MASK
	.align		4
.L_27:
        /*0048*/ 	.byte	0x03, 0x50
        /*004a*/ 	.short	0x0000


	//----- nvinfo : EIATTR_MAXREG_COUNT
	.align		4
        /*004c*/ 	.byte	0x03, 0x1b
        /*004e*/ 	.short	0x00ff


	//----- nvinfo : EIATTR_NUM_BARRIERS
	.align		4
        /*0050*/ 	.byte	0x02, 0x4c
        /*0052*/ 	.byte	0x01
	.zero		1


	//----- nvinfo : EIATTR_MERCURY_ISA_VERSION
	.align		4
        /*0054*/ 	.byte	0x03, 0x5f
        /*0056*/ 	.short	0x0101


	//----- nvinfo : EIATTR_VRC_CTA_INIT_COUNT
	.align		4
        /*0058*/ 	.byte	0x02, 0x4a
	.zero		1
	.zero		1


	//----- nvinfo : EIATTR_EXIT_INSTR_OFFSETS
	.align		4
        /*005c*/ 	.byte	0x04, 0x1c
        /*005e*/ 	.short	(.L_29 - .L_28)


	//   ....[0]....
.L_28:
        /*0060*/ 	.word	0x000000d0


	//   ....[1]....
        /*0064*/ 	.word	0x000002f0


	//   ....[2]....
        /*0068*/ 	.word	0x00000370


	//----- nvinfo : EIATTR_CBANK_PARAM_SIZE
	.align		4
.L_29:
        /*006c*/ 	.byte	0x03, 0x19
        /*006e*/ 	.short	0x0018


	//----- nvinfo : EIATTR_PARAM_CBANK
	.align		4
        /*0070*/ 	.byte	0x04, 0x0a
        /*0072*/ 	.short	(.L_31 - .L_30)
	.align		4
.L_30:
        /*0074*/ 	.word	index@(.nv.constant0._Z14reduceStepCUDAPfS_ii)
        /*0078*/ 	.short	0x0380
        /*007a*/ 	.short	0x0018


	//----- nvinfo : EIATTR_SW_WAR
	.align		4
.L_31:
        /*007c*/ 	.byte	0x04, 0x36
        /*007e*/ 	.short	(.L_33 - .L_32)
.L_32:
        /*0080*/ 	.word	0x00000008
.L_33:


//--------------------- .nv.info._Z11mapStepCUDAPfS_S_ii --------------------------
	.section	.nv.info._Z11mapStepCUDAPfS_S_ii,"",@"SHT_CUDA_INFO"
	.sectionflags	@""
	.align	4


	//----- nvinfo : EIATTR_CUDA_API_VERSION
	.align		4
        /*0000*/ 	.byte	0x04, 0x37
        /*0002*/ 	.short	(.L_35 - .L_34)
.L_34:
        /*0004*/ 	.word	0x00000082


	//----- nvinfo : EIATTR_KPARAM_INFO
	.align		4
.L_35:
        /*0008*/ 	.byte	0x04, 0x17
        /*000a*/ 	.short	(.L_37 - .L_36)
.L_36:
        /*000c*/ 	.word	0x00000000
        /*0010*/ 	.short	0x0004
        /*0012*/ 	.short	0x001c
        /*0014*/ 	.byte	0x00, 0xf0, 0x11, 0x00


	//----- nvinfo : EIATTR_KPARAM_INFO
	.align		4
.L_37:
        /*0018*/ 	.byte	0x04, 0x17
        /*001a*/ 	.short	(.L_39 - .L_38)
.L_38:
        /*001c*/ 	.word	0x00000000
        /*0020*/ 	.short	0x0003
        /*0022*/ 	.short	0x0018
        /*0024*/ 	.byte	0x00, 0xf0, 0x11, 0x00


	//----- nvinfo : EIATTR_KPARAM_INFO
	.align		4
.L_39:
        /*0028*/ 	.byte	0x04, 0x17
        /*002a*/ 	.short	(.L_41 - .L_40)
.L_40:
        /*002c*/ 	.word	0x00000000
        /*0030*/ 	.short	0x0002
        /*0032*/ 	.short	0x0010
        /*0034*/ 	.byte	0x00, 0xf5, 0x21, 0x00


	//----- nvinfo : EIATTR_KPARAM_INFO
	.align		4
.L_41:
        /*0038*/ 	.byte	0x04, 0x17
        /*003a*/ 	.short	(.L_43 - .L_42)
.L_42:
        /*003c*/ 	.word	0x00000000
        /*0040*/ 	.short	0x0001
        /*0042*/ 	.short	0x0008
        /*0044*/ 	.byte	0x00, 0xf5, 0x21, 0x00


	//----- nvinfo : EIATTR_KPARAM_INFO
	.align		4
.L_43:
        /*0048*/ 	.byte	0x04, 0x17
        /*004a*/ 	.short	(.L_45 - .L_44)
.L_44:
        /*004c*/ 	.word	0x00000000
        /*0050*/ 	.short	0x0000
        /*0052*/ 	.short	0x0000
        /*0054*/ 	.byte	0x00, 0xf5, 0x21, 0x00


	//----- nvinfo : EIATTR_SPARSE_MMA_MASK
	.align		4
.L_45:
        /*0058*/ 	.byte	0x03, 0x50
        /*005a*/ 	.short	0x0000


	//----- nvinfo : EIATTR_MAXREG_COUNT
	.align		4
        /*005c*/ 	.byte	0x03, 0x1b
        /*005e*/ 	.short	0x00ff


	//----- nvinfo : EIATTR_MERCURY_ISA_VERSION
	.align		4
        /*0060*/ 	.byte	0x03, 0x5f
        /*0062*/ 	.short	0x0101


	//----- nvinfo : EIATTR_VRC_CTA_INIT_COUNT
	.align		4
        /*0064*/ 	.byte	0x02, 0x4a
	.zero		1
	.zero		1


	//----- nvinfo : EIATTR_EXIT_INSTR_OFFSETS
	.align		4
        /*0068*/ 	.byte	0x04, 0x1c
        /*006a*/ 	.short	(.L_47 - .L_46)


	//   ....[0]....
.L_46:
        /*006c*/ 	.word	0x000000c0


	//   ....[1]....
        /*0070*/ 	.word	0x00000190


	//----- nvinfo : EIATTR_CBANK_PARAM_SIZE
	.align		4
.L_47:
        /*0074*/ 	.byte	0x03, 0x19
        /*0076*/ 	.short	0x0020


	//----- nvinfo : EIATTR_PARAM_CBANK
	.align		4
        /*0078*/ 	.byte	0x04, 0x0a
        /*007a*/ 	.short	(.L_49 - .L_48)
	.align		4
.L_48:
        /*007c*/ 	.word	index@(.nv.constant0._Z11mapStepCUDAPfS_S_ii)
        /*0080*/ 	.short	0x0380
        /*0082*/ 	.short	0x0020


	//----- nvinfo : EIATTR_SW_WAR
	.align		4
.L_49:
        /*0084*/ 	.byte	0x04, 0x36
        /*0086*/ 	.short	(.L_51 - .L_50)
.L_50:
        /*0088*/ 	.word	0x00000008
.L_51:


//--------------------- .nv.info._Z17updateWeightsCUDAiiPfS_S_S_ --------------------------
	.section	.nv.info._Z17updateWeightsCUDAiiPfS_S_S_,"",@"SHT_CUDA_INFO"
	.sectionflags	@""
	.align	4


	//----- nvinfo : EIATTR_CUDA_API_VERSION
	.align		4
        /*0000*/ 	.byte	0x04, 0x37
        /*0002*/ 	.short	(.L_53 - .L_52)
.L_52:
        /*0004*/ 	.word	0x00000082


	//----- nvinfo : EIATTR_KPARAM_INFO
	.align		4
.L_53:
        /*0008*/ 	.byte	0x04, 0x17
        /*000a*/ 	.short	(.L_55 - .L_54)
.L_54:
        /*000c*/ 	.word	0x00000000
        /*0010*/ 	.short	0x0005
        /*0012*/ 	.short	0x0020
        /*0014*/ 	.byte	0x00, 0xf5, 0x21, 0x00


	//----- nvinfo : EIATTR_KPARAM_INFO
	.align		4
.L_55:
        /*0018*/ 	.byte	0x04, 0x17
        /*001a*/ 	.short	(.L_57 - .L_56)
.L_56:
        /*001c*/ 	.word	0x00000000
        /*0020*/ 	.short	0x0004
        /*0022*/ 	.short	0x0018
        /*0024*/ 	.byte	0x00, 0xf5, 0x21, 0x00


	//----- nvinfo : EIATTR_KPARAM_INFO
	.align		4
.L_57:
        /*0028*/ 	.byte	0x04, 0x17
        /*002a*/ 	.short	(.L_59 - .L_58)
.L_58:
        /*002c*/ 	.word	0x00000000
        /*0030*/ 	.short	0x0003
        /*0032*/ 	.short	0x0010
        /*0034*/ 	.byte	0x00, 0xf5, 0x21, 0x00


	//----- nvinfo : EIATTR_KPARAM_INFO
	.align		4
.L_59:
        /*0038*/ 	.byte	0x04, 0x17
        /*003a*/ 	.short	(.L_61 - .L_60)
.L_60:
        /*003c*/ 	.word	0x00000000
        /*0040*/ 	.short	0x0002
        /*0042*/ 	.short	0x0008
        /*0044*/ 	.byte	0x00, 0xf5, 0x21, 0x00


	//----- nvinfo : EIATTR_KPARAM_INFO
	.align		4
.L_61:
        /*0048*/ 	.byte	0x04, 0x17
        /*004a*/ 	.short	(.L_63 - .L_62)
.L_62:
        /*004c*/ 	.word	0x00000000
        /*0050*/ 	.short	0x0001
        /*0052*/ 	.short	0x0004
        /*0054*/ 	.byte	0x00, 0xf0, 0x11, 0x00


	//----- nvinfo : EIATTR_KPARAM_INFO
	.align		4
.L_63:
        /*0058*/ 	.byte	0x04, 0x17
        /*005a*/ 	.short	(.L_65 - .L_64)
.L_64:
        /*005c*/ 	.word	0x00000000
        /*0060*/ 	.short	0x0000
        /*0062*/ 	.short	0x0000
        /*0064*/ 	.byte	0x00, 0xf0, 0x11, 0x00


	//----- nvinfo : EIATTR_SPARSE_MMA_MASK
	.align		4
.L_65:
        /*0068*/ 	.byte	0x03, 0x50
        /*006a*/ 	.short	0x0000


	//----- nvinfo : EIATTR_MAXREG_COUNT
	.align		4
        /*006c*/ 	.byte	0x03, 0x1b
        /*006e*/ 	.short	0x00ff


	//----- nvinfo : EIATTR_MERCURY_ISA_VERSION
	.align		4
        /*0070*/ 	.byte	0x03, 0x5f
        /*0072*/ 	.short	0x0101


	//----- nvinfo : EIATTR_VRC_CTA_INIT_COUNT
	.align		4
        /*0074*/ 	.byte	0x02, 0x4a
	.zero		1
	.zero		1


	//----- nvinfo : EIATTR_EXIT_INSTR_OFFSETS
	.align		4
        /*0078*/ 	.byte	0x04, 0x1c
        /*007a*/ 	.short	(.L_67 - .L_66)


	//   ....[0]....
.L_66:
        /*007c*/ 	.word	0x000000c0


	//   ....[1]....
        /*0080*/ 	.word	0x00000250


	//----- nvinfo : EIATTR_CBANK_PARAM_SIZE
	.align		4
.L_67:
        /*0084*/ 	.byte	0x03, 0x19
        /*0086*/ 	.short	0x0028


	//----- nvinfo : EIATTR_PARAM_CBANK
	.align		4
        /*0088*/ 	.byte	0x04, 0x0a
        /*008a*/ 	.short	(.L_69 - .L_68)
	.align		4
.L_68:
        /*008c*/ 	.word	index@(.nv.constant0._Z17updateWeightsCUDAiiPfS_S_S_)
        /*0090*/ 	.short	0x0380
        /*0092*/ 	.short	0x0028


	//----- nvinfo : EIATTR_SW_WAR
	.align		4
.L_69:
        /*0094*/ 	.byte	0x04, 0x36
        /*0096*/ 	.short	(.L_71 - .L_70)
.L_70:
        /*0098*/ 	.word	0x00000008
.L_71:


//--------------------- .nv.callgraph             --------------------------
	.section	.nv.callgraph,"",@"SHT_CUDA_CALLGRAPH"
	.align	4
	.sectionentsize	8
	.align		4
        /*0000*/ 	.word	0x00000000
	.align		4
        /*0004*/ 	.word	0xffffffff
	.align		4
        /*0008*/ 	.word	0x00000000
	.align		4
        /*000c*/ 	.word	0xfffffffe
	.align		4
        /*0010*/ 	.word	0x00000000
	.align		4
        /*0014*/ 	.word	0xfffffffd
	.align		4
        /*0018*/ 	.word	0x00000000
	.align		4
        /*001c*/ 	.word	0xfffffffc


//--------------------- .text._Z14reduceStepCUDAPfS_ii --------------------------
	.section	.text._Z14reduceStepCUDAPfS_ii,"ax",@progbits
	.align	128
        .global         _Z14reduceStepCUDAPfS_ii
        .type           _Z14reduceStepCUDAPfS_ii,@function
        .size           _Z14reduceStepCUDAPfS_ii,(.L_x_5 - _Z14reduceStepCUDAPfS_ii)
        .other          _Z14reduceStepCUDAPfS_ii,@"STO_CUDA_ENTRY STV_DEFAULT"
_Z14reduceStepCUDAPfS_ii:
.text._Z14reduceStepCUDAPfS_ii:
[----:B------:R-:W-:Y:S01]  /*0000*/  LDC R1, c[0x0][0x37c] ;  /* 0x0000df00ff017b82 */ /* 0x000fe20000000800 */
[----:B------:R-:W0:Y:S01]  /*0010*/  S2R R9, SR_CTAID.Y ;  /* 0x0000000000097919 */ /* 0x000e220000002600 */
[----:B------:R-:W1:Y:S01]  /*0020*/  LDCU UR8, c[0x0][0x360] ;  /* 0x00006c00ff0877ac */ /* 0x000e620008000800 */
[----:B------:R-:W0:Y:S01]  /*0030*/  S2R R8, SR_TID.Y ;  /* 0x0000000000087919 */ /* 0x000e220000002200 */
[----:B------:R-:W2:Y:S01]  /*0040*/  LDCU UR4, c[0x0][0x364] ;  /* 0x00006c80ff0477ac */ /* 0x000ea20008000800 */
[----:B------:R-:W1:Y:S01]  /*0050*/  S2R R0, SR_CTAID.X ;  /* 0x0000000000007919 */ /* 0x000e620000002500 */
[----:B------:R-:W3:Y:S01]  /*0060*/  LDCU.64 UR10, c[0x0][0x390] ;  /* 0x00007200ff0a77ac */ /* 0x000ee20008000a00 */
[----:B------:R-:W1:Y:S01]  /*0070*/  S2R R11, SR_TID.X ;  /* 0x00000000000b7919 */ /* 0x000e620000002100 */
[----:B--2---:R-:W-:Y:S02]  /*0080*/  IMAD.U32 R4, RZ, RZ, UR4 ;  /* 0x00000004ff047e24 */ /* 0x004fe4000f8e00ff */
[----:B0-----:R-:W-:-:S05]  /*0090*/  IMAD R5, R9, UR4, R8 ;  /* 0x0000000409057c24 */ /* 0x001fca000f8e0208 */
[----:B---3--:R-:W-:Y:S01]  /*00a0*/  ISETP.GE.AND P0, PT, R5, UR11, PT ;  /* 0x0000000b05007c0c */ /* 0x008fe2000bf06270 */
[----:B-1----:R-:W-:-:S05]  /*00b0*/  IMAD R0, R0, UR8, R11 ;  /* 0x0000000800007c24 */ /* 0x002fca000f8e020b */
[----:B------:R-:W-:-:S13]  /*00c0*/  ISETP.GE.OR P0, PT, R0, UR10, P0 ;  /* 0x0000000a00007c0c */ /* 0x000fda0008706670 */
[----:B------:R-:W-:Y:S05]  /*00d0*/  @P0 EXIT ;  /* 0x000000000000094d */ /* 0x000fea0003800000 */
[----:B------:R-:W0:Y:S01]  /*00e0*/  LDC.64 R2, c[0x0][0x380] ;  /* 0x0000e000ff027b82 */ /* 0x000e220000000a00 */
[----:B------:R-:W1:Y:S01]  /*00f0*/  LDCU.64 UR6, c[0x0][0x358] ;  /* 0x00006b00ff0677ac */ /* 0x000e620008000a00 */
[----:B------:R-:W-:-:S04]  /*0100*/  IMAD R7, R5, UR10, R0 ;  /* 0x0000000a05077c24 */ /* 0x000fc8000f8e0200 */
[----:B0-----:R-:W-:-:S06]  /*0110*/  IMAD.WIDE R2, R7, 0x4, R2 ;  /* 0x0000000407027825 */ /* 0x001fcc00078e0202 */
[----:B-1----:R-:W2:Y:S01]  /*0120*/  LDG.E R2, desc[UR6][R2.64] ;  /* 0x0000000602027981 */ /* 0x002ea2000c1e1900 */
[----:B------:R-:W0:Y:S01]  /*0130*/  S2UR UR5, SR_CgaCtaId ;  /* 0x00000000000579c3 */ /* 0x000e220000008800 */
[----:B------:R-:W-:Y:S01]  /*0140*/  UMOV UR4, 0x400 ;  /* 0x0000040000047882 */ /* 0x000fe20000000000 */
[----:B------:R-:W-:Y:S01]  /*0150*/  IMAD R6, R8, UR8, R11 ;  /* 0x0000000808067c24 */ /* 0x000fe2000f8e020b */
[----:B0-----:R-:W-:Y:S01]  /*0160*/  ULEA UR4, UR5, UR4, 0x18 ;  /* 0x0000000405047291 */ /* 0x001fe2000f8ec0ff */
[----:B------:R-:W0:Y:S05]  /*0170*/  LDCU UR5, c[0x0][0x394] ;  /* 0x00007280ff0577ac */ /* 0x000e2a0008000800 */
[----:B------:R-:W-:-:S05]  /*0180*/  LEA R7, R6, UR4, 0x2 ;  /* 0x0000000406077c11 */ /* 0x000fca000f8e10ff */
[----:B--2---:R1:W-:Y:S01]  /*0190*/  STS [R7], R2 ;  /* 0x0000000207007388 */ /* 0x0043e20000000800 */
[----:B0-----:R-:W-:Y:S06]  /*01a0*/  BAR.SYNC.DEFER_BLOCKING 0x0 ;  /* 0x0000000000007b1d */ /* 0x001fec0000010000 */
.L_x_1:
[----:B------:R-:W-:-:S05]  /*01b0*/  I2FP.F32.U32 R4, R4 ;  /* 0x0000000400047245 */ /* 0x000fca0000201000 */
[----:B------:R-:W-:-:S06]  /*01c0*/  FMUL R4, R4, 0.5 ;  /* 0x3f00000004047820 */ /* 0x000fcc0000400000 */
[----:B------:R-:W0:Y:S02]  /*01d0*/  F2I.CEIL.NTZ R4, R4 ;  /* 0x0000000400047305 */ /* 0x000e24000020b100 */
[----:B0-----:R-:W-:-:S13]  /*01e0*/  ISETP.GE.AND P0, PT, R4, 0x1, PT ;  /* 0x000000010400780c */ /* 0x001fda0003f06270 */
[----:B------:R-:W-:Y:S05]  /*01f0*/  @!P0 BRA `(.L_x_0) ;  /* 0x0000000000348947 */ /* 0x000fea0003800000 */
[----:B-1----:R-:W-:-:S04]  /*0200*/  IADD3 R2, PT, PT, R5, R4, RZ ;  /* 0x0000000405027210 */ /* 0x002fc80007ffe0ff */
[----:B------:R-:W-:-:S04]  /*0210*/  ISETP.GE.AND P0, PT, R2, UR5, PT ;  /* 0x0000000502007c0c */ /* 0x000fc8000bf06270 */
[----:B------:R-:W-:-:S13]  /*0220*/  ISETP.GE.U32.OR P0, PT, R8, R4, P0 ;  /* 0x000000040800720c */ /* 0x000fda0000706470 */
[----:B------:R-:W-:Y:S01]  /*0230*/  @!P0 IMAD.IADD R2, R4, 0x1, R8 ;  /* 0x0000000104028824 */ /* 0x000fe200078e0208 */
[----:B------:R-:W-:Y:S03]  /*0240*/  @!P0 LDS R3, [R7] ;  /* 0x0000000007038984 */ /* 0x000fe60000000800 */
[----:B------:R-:W-:-:S05]  /*0250*/  @!P0 IMAD R2, R2, UR8, R11 ;  /* 0x0000000802028c24 */ /* 0x000fca000f8e020b */
[----:B------:R-:W-:-:S06]  /*0260*/  @!P0 LEA R2, R2, UR4, 0x2 ;  /* 0x0000000402028c11 */ /* 0x000fcc000f8e10ff */
[----:B------:R-:W0:Y:S02]  /*0270*/  @!P0 LDS R2, [R2] ;  /* 0x0000000002028984 */ /* 0x000e240000000800 */
[----:B0-----:R-:W-:-:S05]  /*0280*/  @!P0 FADD R6, R2, R3 ;  /* 0x0000000302068221 */ /* 0x001fca0000000000 */
[----:B------:R0:W-:Y:S01]  /*0290*/  @!P0 STS [R7], R6 ;  /* 0x0000000607008388 */ /* 0x0001e20000000800 */
[----:B------:R-:W-:Y:S01]  /*02a0*/  BAR.SYNC.DEFER_BLOCKING 0x0 ;  /* 0x0000000000007b1d */ /* 0x000fe20000010000 */
[----:B------:R-:W-:-:S13]  /*02b0*/  ISETP.NE.AND P0, PT, R4, 0x1, PT ;  /* 0x000000010400780c */ /* 0x000fda0003f05270 */
[----:B0-----:R-:W-:Y:S05]  /*02c0*/  @P0 BRA `(.L_x_1) ;  /* 0xfffffffc00b80947 */ /* 0x001fea000383ffff */
.L_x_0:
[----:B------:R-:W-:Y:S01]  /*02d0*/  BAR.SYNC.DEFER_BLOCKING 0x0 ;  /* 0x0000000000007b1d */ /* 0x000fe20000010000 */
[----:B------:R-:W-:-:S13]  /*02e0*/  ISETP.NE.AND P0, PT, R8, 0x1, PT ;  /* 0x000000010800780c */ /* 0x000fda0003f05270 */
[----:B------:R-:W-:Y:S05]  /*02f0*/  @P0 EXIT ;  /* 0x000000000000094d */ /* 0x000fea0003800000 */
[----:B------:R-:W-:Y:S01]  /*0300*/  LEA R4, R11, UR4, 0x2 ;  /* 0x000000040b047c11 */ /* 0x000fe2000f8e10ff */
[----:B-1----:R-:W0:Y:S01]  /*0310*/  LDC.64 R2, c[0x0][0x388] ;  /* 0x0000e200ff027b82 */ /* 0x002e220000000a00 */
[----:B------:R-:W1:Y:S03]  /*0320*/  LDCU UR5, c[0x0][0x390] ;  /* 0x00007200ff0577ac */ /* 0x000e660008000800 */
[----:B------:R-:W2:Y:S01]  /*0330*/  LDS R5, [R4] ;  /* 0x0000000004057984 */ /* 0x000ea20000000800 */
[----:B-1----:R-:W-:-:S04]  /*0340*/  IMAD R7, R9, UR5, R0 ;  /* 0x0000000509077c24 */ /* 0x002fc8000f8e0200 */
[----:B0-----:R-:W-:-:S05]  /*0350*/  IMAD.WIDE.U32 R2, R7, 0x4, R2 ;  /* 0x0000000407027825 */ /* 0x001fca00078e0002 */
[----:B--2---:R-:W-:Y:S01]  /*0360*/  STG.E desc[UR6][R2.64], R5 ;  /* 0x0000000502007986 */ /* 0x004fe2000c101906 */
[----:B------:R-:W-:Y:S05]  /*0370*/  EXIT ;  /* 0x000000000000794d */ /* 0x000fea0003800000 */
.L_x_2:
[----:B------:R-:W-:-:S00]  /*0380*/  BRA `(.L_x_2) ;  /* 0xfffffffc00fc7947 */ /* 0x000fc0000383ffff */
[----:B------:R-:W-:-:S00]  /*0390*/  NOP ;  /* 0x0000000000007918 */ /* 0x000fc00000000000 */
        /* <DEDUP_REMOVED lines=14> */
.L_x_5:


//--------------------- .text._Z11mapStepCUDAPfS_S_ii --------------------------
	.section	.text._Z11mapStepCUDAPfS_S_ii,"ax",@progbits
	.align	128
        .global         _Z11mapStepCUDAPfS_S_ii
        .type           _Z11mapStepCUDAPfS_S_ii,@function
        .size           _Z11mapStepCUDAPfS_S_ii,(.L_x_6 - _Z11mapStepCUDAPfS_S_ii)
        .other          _Z11mapStepCUDAPfS_S_ii,@"STO_CUDA_ENTRY STV_DEFAULT"
_Z11mapStepCUDAPfS_S_ii:
.text._Z11mapStepCUDAPfS_S_ii:
[----:B------:R-:W-:Y:S01]  /*0000*/  LDC R1, c[0x0][0x37c] ;  /* 0x0000df00ff017b82 */ /* 0x000fe20000000800 */
[----:B------:R-:W0:Y:S01]  /*0010*/  S2R R7, SR_CTAID.Y ;  /* 0x0000000000077919 */ /* 0x000e220000002600 */
[----:B------:R-:W1:Y:S01]  /*0020*/  LDCU UR4, c[0x0][0x360] ;  /* 0x00006c00ff0477ac */ /* 0x000e620008000800 */
[----:B------:R-:W0:Y:S01]  /*0030*/  S2R R2, SR_TID.Y ;  /* 0x0000000000027919 */ /* 0x000e220000002200 */
[----:B------:R-:W0:Y:S01]  /*0040*/  LDCU UR5, c[0x0][0x364] ;  /* 0x00006c80ff0577ac */ /* 0x000e220008000800 */
[----:B------:R-:W1:Y:S01]  /*0050*/  S2R R0, SR_CTAID.X ;  /* 0x0000000000007919 */ /* 0x000e620000002500 */
[----:B------:R-:W2:Y:S01]  /*0060*/  LDCU.64 UR6, c[0x0][0x398] ;  /* 0x00007300ff0677ac */ /* 0x000ea20008000a00 */
[----:B------:R-:W1:Y:S01]  /*0070*/  S2R R3, SR_TID.X ;  /* 0x0000000000037919 */ /* 0x000e620000002100 */
[----:B0-----:R-:W-:-:S05]  /*0080*/  IMAD R7, R7, UR5, R2 ;  /* 0x0000000507077c24 */ /* 0x001fca000f8e0202 */
[----:B--2---:R-:W-:Y:S01]  /*0090*/  ISETP.GE.AND P0, PT, R7, UR7, PT ;  /* 0x0000000707007c0c */ /* 0x004fe2000bf06270 */
[----:B-1----:R-:W-:-:S05]  /*00a0*/  IMAD R0, R0, UR4, R3 ;  /* 0x0000000400007c24 */ /* 0x002fca000f8e0203 */
[----:B------:R-:W-:-:S13]  /*00b0*/  ISETP.GE.OR P0, PT, R0, UR6, P0 ;  /* 0x0000000600007c0c */ /* 0x000fda0008706670 */
[----:B------:R-:W-:Y:S05]  /*00c0*/  @P0 EXIT ;  /* 0x000000000000094d */ /* 0x000fea0003800000 */
[----:B------:R-:W0:Y:S01]  /*00d0*/  LDC.64 R2, c[0x0][0x380] ;  /* 0x0000e000ff027b82 */ /* 0x000e220000000a00 */
[----:B------:R-:W1:Y:S01]  /*00e0*/  LDCU.64 UR4, c[0x0][0x358] ;  /* 0x00006b00ff0477ac */ /* 0x000e620008000a00 */
[----:B------:R-:W-:-:S06]  /*00f0*/  IMAD R9, R7, UR6, R0 ;  /* 0x0000000607097c24 */ /* 0x000fcc000f8e0200 */
[----:B------:R-:W2:Y:S01]  /*0100*/  LDC.64 R4, c[0x0][0x388] ;  /* 0x0000e200ff047b82 */ /* 0x000ea20000000a00 */
[----:B0-----:R-:W-:-:S07]  /*0110*/  IMAD.WIDE.U32 R2, R7, 0x4, R2 ;  /* 0x0000000407027825 */ /* 0x001fce00078e0002 */
[----:B------:R-:W0:Y:S01]  /*0120*/  LDC.64 R6, c[0x0][0x390] ;  /* 0x0000e400ff067b82 */ /* 0x000e220000000a00 */
[----:B-1----:R-:W3:Y:S01]  /*0130*/  LDG.E R2, desc[UR4][R2.64] ;  /* 0x0000000402027981 */ /* 0x002ee2000c1e1900 */
[----:B--2---:R-:W-:-:S06]  /*0140*/  IMAD.WIDE R4, R9, 0x4, R4 ;  /* 0x0000000409047825 */ /* 0x004fcc00078e0204 */
[----:B------:R-:W3:Y:S01]  /*0150*/  LDG.E R5, desc[UR4][R4.64] ;  /* 0x0000000404057981 */ /* 0x000ee2000c1e1900 */
[----:B0-----:R-:W-:-:S04]  /*0160*/  IMAD.WIDE R6, R9, 0x4, R6 ;  /* 0x0000000409067825 */ /* 0x001fc800078e0206 */
[----:B---3--:R-:W-:-:S05]  /*0170*/  FMUL R9, R2, R5 ;  /* 0x0000000502097220 */ /* 0x008fca0000400000 */
[----:B------:R-:W-:Y:S01]  /*0180*/  STG.E desc[UR4][R6.64], R9 ;  /* 0x0000000906007986 */ /* 0x000fe2000c101904 */
[----:B------:R-:W-:Y:S05]  /*0190*/  EXIT ;  /* 0x000000000000794d */ /* 0x000fea0003800000 */
.L_x_3:
        /* <DEDUP_REMOVED lines=14> */
.L_x_6:


//--------------------- .text._Z17updateWeightsCUDAiiPfS_S_S_ --------------------------
	.section	.text._Z17updateWeightsCUDAiiPfS_S_S_,"ax",@progbits
	.align	128
        .global         _Z17updateWeightsCUDAiiPfS_S_S_
        .type           _Z17updateWeightsCUDAiiPfS_S_S_,@function
        .size           _Z17updateWeightsCUDAiiPfS_S_S_,(.L_x_7 - _Z17updateWeightsCUDAiiPfS_S_S_)
        .other          _Z17updateWeightsCUDAiiPfS_S_S_,@"STO_CUDA_ENTRY STV_DEFAULT"
_Z17updateWeightsCUDAiiPfS_S_S_:
.text._Z17updateWeightsCUDAiiPfS_S_S_:
        /* <DEDUP_REMOVED lines=16> */
[----:B------:R-:W2:Y:S08]  /*0100*/  LDC.64 R4, c[0x0][0x398] ;  /* 0x0000e600ff047b82 */ /* 0x000eb00000000a00 */
[----:B------:R-:W3:Y:S08]  /*0110*/  LDC.64 R6, c[0x0][0x3a0] ;  /* 0x0000e800ff067b82 */ /* 0x000ef00000000a00 */
[----:B------:R-:W4:Y:S01]  /*0120*/  LDC.64 R12, c[0x0][0x388] ;  /* 0x0000e200ff0c7b82 */ /* 0x000f220000000a00 */
[----:B0-----:R-:W-:-:S04]  /*0130*/  IMAD.WIDE R2, R11, 0x4, R2 ;  /* 0x000000040b027825 */ /* 0x001fc800078e0202 */
[----:B--2---:R-:W-:-:S06]  /*0140*/  IMAD.WIDE R4, R9, 0x4, R4 ;  /* 0x0000000409047825 */ /* 0x004fcc00078e0204 */
[----:B-1----:R-:W2:Y:S01]  /*0150*/  LDG.E R4, desc[UR4][R4.64] ;  /* 0x0000000404047981 */ /* 0x002ea2000c1e1900 */
[----:B---3--:R-:W-:-:S03]  /*0160*/  IMAD.WIDE.U32 R6, R0, 0x4, R6 ;  /* 0x0000000400067825 */ /* 0x008fc600078e0006 */
[----:B------:R-:W3:Y:S04]  /*0170*/  LDG.E R0, desc[UR4][R2.64] ;  /* 0x0000000402007981 */ /* 0x000ee8000c1e1900 */
[----:B------:R-:W2:Y:S01]  /*0180*/  LDG.E R7, desc[UR4][R6.64] ;  /* 0x0000000406077981 */ /* 0x000ea2000c1e1900 */
[----:B----4-:R-:W-:-:S05]  /*0190*/  IMAD.WIDE R12, R11, 0x4, R12 ;  /* 0x000000040b0c7825 */ /* 0x010fca00078e020c */
[----:B------:R-:W4:Y:S01]  /*01a0*/  LDG.E R14, desc[UR4][R12.64] ;  /* 0x000000040c0e7981 */ /* 0x000f22000c1e1900 */
[----:B---3--:R-:W0:Y:S01]  /*01b0*/  F2F.F64.F32 R10, R0 ;  /* 0x00000000000a7310 */ /* 0x008e220000201800 */
[----:B--2---:R-:W-:-:S07]  /*01c0*/  FMUL R17, R4, R7 ;  /* 0x0000000704117220 */ /* 0x004fce0000400000 */
[----:B------:R-:W1:Y:S01]  /*01d0*/  F2F.F64.F32 R8, R17 ;  /* 0x0000001100087310 */ /* 0x000e620000201800 */
[----:B0-----:R-:W-:-:S07]  /*01e0*/  DMUL R10, R10, 0.5 ;  /* 0x3fe000000a0a7828 */ /* 0x001fce0000000000 */
[----:B----4-:R-:W0:Y:S01]  /*01f0*/  F2F.F64.F32 R14, R14 ;  /* 0x0000000e000e7310 */ /* 0x010e220000201800 */
[----:B-1----:R-:W-:-:S08]  /*0200*/  DFMA R8, R8, 0.5, R10 ;  /* 0x3fe000000808782b */ /* 0x002fd0000000000a */
[----:B0-----:R-:W-:-:S10]  /*0210*/  DADD R8, R8, R14 ;  /* 0x0000000008087229 */ /* 0x001fd4000000000e */
[----:B------:R-:W0:Y:S02]  /*0220*/  F2F.F32.F64 R9, R8 ;  /* 0x0000000800097310 */ /* 0x000e240000301000 */
[----:B0-----:R-:W-:Y:S04]  /*0230*/  STG.E desc[UR4][R12.64], R9 ;  /* 0x000000090c007986 */ /* 0x001fe8000c101904 */
[----:B------:R-:W-:Y:S01]  /*0240*/  STG.E desc[UR4][R2.64], R17 ;  /* 0x0000001102007986 */ /* 0x000fe2000c101904 */
[----:B------:R-:W-:Y:S05]  /*0250*/  EXIT ;  /* 0x000000000000794d */ /* 0x000fea0003800000 */
.L_x_4:
        /* <DEDUP_REMOVED lines=10> */
.L_x_7:


//--------------------- .nv.shared._Z14reduceStepCUDAPfS_ii --------------------------
	.section	.nv.shared._Z14reduceStepCUDAPfS_ii,"aw",@nobits
	.sectionflags	@""
	.align	4
.nv.shared._Z14reduceStepCUDAPfS_ii:
	.zero		5120


//--------------------- .nv.shared.reserved.0     --------------------------
	.section	.nv.shared.reserved.0,"aw",@nobits
	.weak		__nv_reservedSMEM_offset_0_alias
	.size		__nv_reservedSMEM_offset_0_alias, 0, 64
	.other		__nv_reservedSMEM_offset_0_alias,@"STO_CUDA_RESERVED_SHARED STV_DEFAULT"
__nv_reservedSMEM_offset_0_alias:
	.zero		0
	.zero		64


//--------------------- .nv.constant0._Z14reduceStepCUDAPfS_ii --------------------------
	.section	.nv.constant0._Z14reduceStepCUDAPfS_ii,"a",@progbits
	.sectionflags	@""
	.align	4
.nv.constant0._Z14reduceStepCUDAPfS_ii:
	.zero		920


//--------------------- .nv.constant0._Z11mapStepCUDAPfS_S_ii --------------------------
	.section	.nv.constant0._Z11mapStepCUDAPfS_S_ii,"a",@progbits
	.sectionflags	@""
	.align	4
.nv.constant0._Z11mapStepCUDAPfS_S_ii:
	.zero		928


//--------------------- .nv.constant0._Z17updateWeightsCUDAiiPfS_S_S_ --------------------------
	.section	.nv.constant0._Z17updateWeightsCUDAiiPfS_S_S_,"a",@progbits
	.sectionflags	@""
	.align	4
.nv.constant0._Z17updateWeightsCUDAiiPfS_S_S_:
	.zero		936


//--------------------- SYMBOLS --------------------------

	.type		.nv.reservedSmem.offset0,@object
	.size		.nv.reservedSmem.offset0,0x4
	.type		.nv.reservedSmem.cap,@object
	.size		.nv.reservedSmem.cap,0x4
